//
// Generated by NVIDIA NVVM Compiler
//
// Compiler Build ID: CL-36424714
// Cuda compilation tools, release 13.0, V13.0.88
// Based on NVVM 20.0.0
//

.version 9.0
.target sm_100
.address_size 64

	// .globl	_Z11jacobi_stepPfPKfS_
// _ZZ11jacobi_stepPfPKfS_E10f_old_tile has been demoted

.visible .entry _Z11jacobi_stepPfPKfS_(
	.param .u64 .ptr .align 1 _Z11jacobi_stepPfPKfS__param_0,
	.param .u64 .ptr .align 1 _Z11jacobi_stepPfPKfS__param_1,
	.param .u64 .ptr .align 1 _Z11jacobi_stepPfPKfS__param_2
)
{
	.reg .pred 	%p<69>;
	.reg .b32 	%r<64>;
	.reg .b32 	%f<154>;
	.reg .b64 	%rd<31>;
	// demoted variable
	.shared .align 4 .b8 _ZZ11jacobi_stepPfPKfS_E10f_old_tile[1296];
	ld.param.u64 	%rd15, [_Z11jacobi_stepPfPKfS__param_0];
	ld.param.u64 	%rd16, [_Z11jacobi_stepPfPKfS__param_1];
	cvta.to.global.u64 	%rd1, %rd15;
	cvta.to.global.u64 	%rd2, %rd16;
	mov.u32 	%r1, %tid.x;
	mov.u32 	%r11, %ctaid.x;
	mov.u32 	%r2, %ntid.x;
	mad.lo.s32 	%r12, %r11, %r2, %r1;
	mov.u32 	%r3, %tid.y;
	mov.u32 	%r13, %ctaid.y;
	mov.u32 	%r14, %ntid.y;
	mul.lo.s32 	%r15, %r13, %r14;
	add.s32 	%r16, %r15, %r3;
	shl.b32 	%r18, %r16, 14;
	add.s32 	%r4, %r18, %r12;
	mov.u32 	%r19, _ZZ11jacobi_stepPfPKfS_E10f_old_tile;
	mad.lo.s32 	%r20, %r3, 72, %r19;
	add.s32 	%r5, %r20, 72;
	shl.b32 	%r21, %r1, 2;
	add.s32 	%r6, %r5, %r21;
	setp.eq.s32 	%p6, %r1, 0;
	setp.gt.s32 	%p7, %r12, 0;
	and.pred  	%p1, %p6, %p7;
	add.s32 	%r22, %r12, -1;
	add.s32 	%r7, %r4, -1;
	add.s32 	%r23, %r2, -1;
	setp.eq.s32 	%p8, %r1, %r23;
	setp.lt.s32 	%p9, %r12, 16383;
	and.pred  	%p2, %p8, %p9;
	cvt.u64.u32 	%rd17, %r18;
	cvt.s64.s32 	%rd18, %r12;
	add.s64 	%rd3, %rd18, %rd17;
	setp.eq.s32 	%p10, %r3, 0;
	add.s32 	%r24, %r16, -1;
	setp.ne.s32 	%p11, %r16, 0;
	and.pred  	%p3, %p10, %p11;
	shl.b32 	%r25, %r15, 14;
	add.s32 	%r26, %r25, %r12;
	add.s32 	%r8, %r26, -16384;
	add.s32 	%r27, %r14, -1;
	setp.eq.s32 	%p12, %r3, %r27;
	setp.lt.u32 	%p13, %r16, 16383;
	and.pred  	%p4, %p12, %p13;
	max.u32 	%r28, %r24, %r22;
	setp.lt.u32 	%p5, %r28, 16382;
	mul.wide.s32 	%rd19, %r4, 4;
	add.s64 	%rd4, %rd2, %rd19;
	ld.global.f32 	%f147, [%rd4];
	st.shared.f32 	[%r6+4], %f147;
	mul.wide.u32 	%rd20, %r7, 4;
	add.s64 	%rd5, %rd2, %rd20;
	not.pred 	%p14, %p1;
	@%p14 bra 	$L__BB0_2;
	ld.global.f32 	%f22, [%rd5];
	st.shared.f32 	[%r5], %f22;
$L__BB0_2:
	shl.b64 	%rd21, %rd3, 2;
	add.s64 	%rd6, %rd2, %rd21;
	not.pred 	%p15, %p2;
	@%p15 bra 	$L__BB0_4;
	ld.global.f32 	%f23, [%rd6+4];
	st.shared.f32 	[%r6+8], %f23;
$L__BB0_4:
	add.s32 	%r9, %r19, %r21;
	mul.wide.s32 	%rd22, %r8, 4;
	add.s64 	%rd7, %rd2, %rd22;
	not.pred 	%p16, %p3;
	@%p16 bra 	$L__BB0_6;
	ld.global.f32 	%f24, [%rd7];
	st.shared.f32 	[%r9+4], %f24;
$L__BB0_6:
	not.pred 	%p17, %p4;
	@%p17 bra 	$L__BB0_8;
	ld.global.f32 	%f25, [%rd4+65536];
	st.shared.f32 	[%r6+76], %f25;
$L__BB0_8:
	bar.sync 	0;
	mul.wide.u32 	%rd23, %r4, 4;
	add.s64 	%rd8, %rd1, %rd23;
	not.pred 	%p18, %p5;
	@%p18 bra 	$L__BB0_10;
	ld.shared.f32 	%f26, [%r6+8];
	ld.shared.f32 	%f27, [%r6];
	add.f32 	%f28, %f26, %f27;
	ld.shared.f32 	%f29, [%r6+76];
	add.f32 	%f30, %f28, %f29;
	ld.shared.f32 	%f31, [%r6+-68];
	add.f32 	%f32, %f30, %f31;
	mul.f32 	%f33, %f32, 0f3E800000;
	st.global.f32 	[%rd8], %f33;
$L__BB0_10:
	bar.sync 	0;
	bar.sync 	0;
	mul.wide.s32 	%rd24, %r4, 4;
	add.s64 	%rd9, %rd1, %rd24;
	ld.global.f32 	%f148, [%rd9];
	st.shared.f32 	[%r6+4], %f148;
	add.s64 	%rd10, %rd1, %rd20;
	@%p14 bra 	$L__BB0_12;
	ld.global.f32 	%f34, [%rd10];
	st.shared.f32 	[%r5], %f34;
$L__BB0_12:
	add.s64 	%rd11, %rd1, %rd21;
	@%p15 bra 	$L__BB0_14;
	ld.global.f32 	%f35, [%rd11+4];
	st.shared.f32 	[%r6+8], %f35;
$L__BB0_14:
	mul.wide.s32 	%rd27, %r8, 4;
	add.s64 	%rd12, %rd1, %rd27;
	@%p16 bra 	$L__BB0_16;
	ld.global.f32 	%f36, [%rd12];
	shl.b32 	%r31, %r1, 2;
	mov.u32 	%r32, _ZZ11jacobi_stepPfPKfS_E10f_old_tile;
	add.s32 	%r33, %r32, %r31;
	st.shared.f32 	[%r33+4], %f36;
$L__BB0_16:
	@%p17 bra 	$L__BB0_18;
	ld.global.f32 	%f37, [%rd9+65536];
	st.shared.f32 	[%r6+76], %f37;
$L__BB0_18:
	bar.sync 	0;
	mul.wide.u32 	%rd28, %r4, 4;
	add.s64 	%rd13, %rd2, %rd28;
	@%p18 bra 	$L__BB0_20;
	ld.shared.f32 	%f38, [%r6+8];
	ld.shared.f32 	%f39, [%r6];
	add.f32 	%f40, %f38, %f39;
	ld.shared.f32 	%f41, [%r6+76];
	add.f32 	%f42, %f40, %f41;
	ld.shared.f32 	%f43, [%r6+-68];
	add.f32 	%f44, %f42, %f43;
	mul.f32 	%f147, %f44, 0f3E800000;
	st.global.f32 	[%rd13], %f147;
$L__BB0_20:
	bar.sync 	0;
	bar.sync 	0;
	st.shared.f32 	[%r6+4], %f147;
	@%p14 bra 	$L__BB0_22;
	ld.global.f32 	%f45, [%rd5];
	st.shared.f32 	[%r5], %f45;
$L__BB0_22:
	@%p15 bra 	$L__BB0_24;
	ld.global.f32 	%f46, [%rd6+4];
	st.shared.f32 	[%r6+8], %f46;
$L__BB0_24:
	@%p16 bra 	$L__BB0_26;
	ld.global.f32 	%f47, [%rd7];
	shl.b32 	%r34, %r1, 2;
	mov.u32 	%r35, _ZZ11jacobi_stepPfPKfS_E10f_old_tile;
	add.s32 	%r36, %r35, %r34;
	st.shared.f32 	[%r36+4], %f47;
$L__BB0_26:
	@%p17 bra 	$L__BB0_28;
	ld.global.f32 	%f48, [%rd4+65536];
	st.shared.f32 	[%r6+76], %f48;
$L__BB0_28:
	bar.sync 	0;
	@%p18 bra 	$L__BB0_30;
	ld.shared.f32 	%f49, [%r6+8];
	ld.shared.f32 	%f50, [%r6];
	add.f32 	%f51, %f49, %f50;
	ld.shared.f32 	%f52, [%r6+76];
	add.f32 	%f53, %f51, %f52;
	ld.shared.f32 	%f54, [%r6+-68];
	add.f32 	%f55, %f53, %f54;
	mul.f32 	%f148, %f55, 0f3E800000;
	st.global.f32 	[%rd8], %f148;
$L__BB0_30:
	bar.sync 	0;
	bar.sync 	0;
	st.shared.f32 	[%r6+4], %f148;
	@%p14 bra 	$L__BB0_32;
	ld.global.f32 	%f56, [%rd10];
	st.shared.f32 	[%r5], %f56;
$L__BB0_32:
	@%p15 bra 	$L__BB0_34;
	ld.global.f32 	%f57, [%rd11+4];
	st.shared.f32 	[%r6+8], %f57;
$L__BB0_34:
	@%p16 bra 	$L__BB0_36;
	ld.global.f32 	%f58, [%rd12];
	shl.b32 	%r37, %r1, 2;
	mov.u32 	%r38, _ZZ11jacobi_stepPfPKfS_E10f_old_tile;
	add.s32 	%r39, %r38, %r37;
	st.shared.f32 	[%r39+4], %f58;
$L__BB0_36:
	@%p17 bra 	$L__BB0_38;
	ld.global.f32 	%f59, [%rd9+65536];
	st.shared.f32 	[%r6+76], %f59;
$L__BB0_38:
	bar.sync 	0;
	@%p18 bra 	$L__BB0_40;
	ld.shared.f32 	%f60, [%r6+8];
	ld.shared.f32 	%f61, [%r6];
	add.f32 	%f62, %f60, %f61;
	ld.shared.f32 	%f63, [%r6+76];
	add.f32 	%f64, %f62, %f63;
	ld.shared.f32 	%f65, [%r6+-68];
	add.f32 	%f66, %f64, %f65;
	mul.f32 	%f147, %f66, 0f3E800000;
	st.global.f32 	[%rd13], %f147;
$L__BB0_40:
	bar.sync 	0;
	bar.sync 	0;
	st.shared.f32 	[%r6+4], %f147;
	@%p14 bra 	$L__BB0_42;
	ld.global.f32 	%f67, [%rd5];
	st.shared.f32 	[%r5], %f67;
$L__BB0_42:
	@%p15 bra 	$L__BB0_44;
	ld.global.f32 	%f68, [%rd6+4];
	st.shared.f32 	[%r6+8], %f68;
$L__BB0_44:
	@%p16 bra 	$L__BB0_46;
	ld.global.f32 	%f69, [%rd7];
	shl.b32 	%r40, %r1, 2;
	mov.u32 	%r41, _ZZ11jacobi_stepPfPKfS_E10f_old_tile;
	add.s32 	%r42, %r41, %r40;
	st.shared.f32 	[%r42+4], %f69;
$L__BB0_46:
	@%p17 bra 	$L__BB0_48;
	ld.global.f32 	%f70, [%rd4+65536];
	st.shared.f32 	[%r6+76], %f70;
$L__BB0_48:
	bar.sync 	0;
	@%p18 bra 	$L__BB0_50;
	ld.shared.f32 	%f71, [%r6+8];
	ld.shared.f32 	%f72, [%r6];
	add.f32 	%f73, %f71, %f72;
	ld.shared.f32 	%f74, [%r6+76];
	add.f32 	%f75, %f73, %f74;
	ld.shared.f32 	%f76, [%r6+-68];
	add.f32 	%f77, %f75, %f76;
	mul.f32 	%f148, %f77, 0f3E800000;
	st.global.f32 	[%rd8], %f148;
$L__BB0_50:
	bar.sync 	0;
	bar.sync 	0;
	st.shared.f32 	[%r6+4], %f148;
	@%p14 bra 	$L__BB0_52;
	ld.global.f32 	%f78, [%rd10];
	st.shared.f32 	[%r5], %f78;
$L__BB0_52:
	@%p15 bra 	$L__BB0_54;
	ld.global.f32 	%f79, [%rd11+4];
	st.shared.f32 	[%r6+8], %f79;
$L__BB0_54:
	@%p16 bra 	$L__BB0_56;
	ld.global.f32 	%f80, [%rd12];
	shl.b32 	%r43, %r1, 2;
	mov.u32 	%r44, _ZZ11jacobi_stepPfPKfS_E10f_old_tile;
	add.s32 	%r45, %r44, %r43;
	st.shared.f32 	[%r45+4], %f80;
$L__BB0_56:
	@%p17 bra 	$L__BB0_58;
	ld.global.f32 	%f81, [%rd9+65536];
	st.shared.f32 	[%r6+76], %f81;
$L__BB0_58:
	bar.sync 	0;
	@%p18 bra 	$L__BB0_60;
	ld.shared.f32 	%f82, [%r6+8];
	ld.shared.f32 	%f83, [%r6];
	add.f32 	%f84, %f82, %f83;
	ld.shared.f32 	%f85, [%r6+76];
	add.f32 	%f86, %f84, %f85;
	ld.shared.f32 	%f87, [%r6+-68];
	add.f32 	%f88, %f86, %f87;
	mul.f32 	%f147, %f88, 0f3E800000;
	st.global.f32 	[%rd13], %f147;
$L__BB0_60:
	bar.sync 	0;
	bar.sync 	0;
	st.shared.f32 	[%r6+4], %f147;
	@%p14 bra 	$L__BB0_62;
	ld.global.f32 	%f89, [%rd5];
	st.shared.f32 	[%r5], %f89;
$L__BB0_62:
	@%p15 bra 	$L__BB0_64;
	ld.global.f32 	%f90, [%rd6+4];
	st.shared.f32 	[%r6+8], %f90;
$L__BB0_64:
	@%p16 bra 	$L__BB0_66;
	ld.global.f32 	%f91, [%rd7];
	shl.b32 	%r46, %r1, 2;
	mov.u32 	%r47, _ZZ11jacobi_stepPfPKfS_E10f_old_tile;
	add.s32 	%r48, %r47, %r46;
	st.shared.f32 	[%r48+4], %f91;
$L__BB0_66:
	@%p17 bra 	$L__BB0_68;
	ld.global.f32 	%f92, [%rd4+65536];
	st.shared.f32 	[%r6+76], %f92;
$L__BB0_68:
	bar.sync 	0;
	@%p18 bra 	$L__BB0_70;
	ld.shared.f32 	%f93, [%r6+8];
	ld.shared.f32 	%f94, [%r6];
	add.f32 	%f95, %f93, %f94;
	ld.shared.f32 	%f96, [%r6+76];
	add.f32 	%f97, %f95, %f96;
	ld.shared.f32 	%f98, [%r6+-68];
	add.f32 	%f99, %f97, %f98;
	mul.f32 	%f148, %f99, 0f3E800000;
	st.global.f32 	[%rd8], %f148;
$L__BB0_70:
	bar.sync 	0;
	bar.sync 	0;
	st.shared.f32 	[%r6+4], %f148;
	@%p14 bra 	$L__BB0_72;
	ld.global.f32 	%f100, [%rd10];
	st.shared.f32 	[%r5], %f100;
$L__BB0_72:
	@%p15 bra 	$L__BB0_74;
	ld.global.f32 	%f101, [%rd11+4];
	st.shared.f32 	[%r6+8], %f101;
$L__BB0_74:
	@%p16 bra 	$L__BB0_76;
	ld.global.f32 	%f102, [%rd12];
	shl.b32 	%r49, %r1, 2;
	mov.u32 	%r50, _ZZ11jacobi_stepPfPKfS_E10f_old_tile;
	add.s32 	%r51, %r50, %r49;
	st.shared.f32 	[%r51+4], %f102;
$L__BB0_76:
	@%p17 bra 	$L__BB0_78;
	ld.global.f32 	%f103, [%rd9+65536];
	st.shared.f32 	[%r6+76], %f103;
$L__BB0_78:
	bar.sync 	0;
	@%p18 bra 	$L__BB0_80;
	ld.shared.f32 	%f104, [%r6+8];
	ld.shared.f32 	%f105, [%r6];
	add.f32 	%f106, %f104, %f105;
	ld.shared.f32 	%f107, [%r6+76];
	add.f32 	%f108, %f106, %f107;
	ld.shared.f32 	%f109, [%r6+-68];
	add.f32 	%f110, %f108, %f109;
	mul.f32 	%f147, %f110, 0f3E800000;
	st.global.f32 	[%rd13], %f147;
$L__BB0_80:
	bar.sync 	0;
	bar.sync 	0;
	st.shared.f32 	[%r6+4], %f147;
	@%p14 bra 	$L__BB0_82;
	ld.global.f32 	%f111, [%rd5];
	st.shared.f32 	[%r5], %f111;
$L__BB0_82:
	@%p15 bra 	$L__BB0_84;
	ld.global.f32 	%f112, [%rd6+4];
	st.shared.f32 	[%r6+8], %f112;
$L__BB0_84:
	shl.b32 	%r52, %r1, 2;
	mov.u32 	%r53, _ZZ11jacobi_stepPfPKfS_E10f_old_tile;
	add.s32 	%r10, %r53, %r52;
	@%p16 bra 	$L__BB0_86;
	ld.global.f32 	%f113, [%rd7];
	st.shared.f32 	[%r10+4], %f113;
$L__BB0_86:
	@%p17 bra 	$L__BB0_88;
	ld.global.f32 	%f114, [%rd4+65536];
	st.shared.f32 	[%r6+76], %f114;
$L__BB0_88:
	bar.sync 	0;
	@%p18 bra 	$L__BB0_90;
	ld.shared.f32 	%f115, [%r6+8];
	ld.shared.f32 	%f116, [%r6];
	add.f32 	%f117, %f115, %f116;
	ld.shared.f32 	%f118, [%r6+76];
	add.f32 	%f119, %f117, %f118;
	ld.shared.f32 	%f120, [%r6+-68];
	add.f32 	%f121, %f119, %f120;
	mul.f32 	%f148, %f121, 0f3E800000;
	st.global.f32 	[%rd8], %f148;
$L__BB0_90:
	bar.sync 	0;
	bar.sync 	0;
	st.shared.f32 	[%r6+4], %f148;
	@%p14 bra 	$L__BB0_92;
	ld.global.f32 	%f122, [%rd10];
	st.shared.f32 	[%r5], %f122;
$L__BB0_92:
	@%p15 bra 	$L__BB0_94;
	ld.global.f32 	%f123, [%rd11+4];
	st.shared.f32 	[%r6+8], %f123;
$L__BB0_94:
	@%p16 bra 	$L__BB0_96;
	ld.global.f32 	%f124, [%rd12];
	st.shared.f32 	[%r10+4], %f124;
$L__BB0_96:
	@%p17 bra 	$L__BB0_98;
	ld.global.f32 	%f125, [%rd9+65536];
	st.shared.f32 	[%r6+76], %f125;
$L__BB0_98:
	bar.sync 	0;
	mov.f32 	%f153, 0f00000000;
	@%p18 bra 	$L__BB0_100;
	ld.shared.f32 	%f127, [%r6+8];
	ld.shared.f32 	%f128, [%r6];
	add.f32 	%f129, %f127, %f128;
	ld.shared.f32 	%f130, [%r6+76];
	add.f32 	%f131, %f129, %f130;
	ld.shared.f32 	%f132, [%r6+-68];
	add.f32 	%f133, %f131, %f132;
	mul.f32 	%f134, %f133, 0f3E800000;
	st.global.f32 	[%rd13], %f134;
	ld.shared.f32 	%f135, [%r6+4];
	sub.f32 	%f136, %f134, %f135;
	mul.f32 	%f153, %f136, %f136;
$L__BB0_100:
	bar.sync 	0;
	bar.sync 	0;
	mov.b32 	%r54, %f153;
	shfl.sync.down.b32	%r55|%p64, %r54, 8, 31, -1;
	mov.b32 	%f137, %r55;
	add.f32 	%f138, %f153, %f137;
	mov.b32 	%r56, %f138;
	shfl.sync.down.b32	%r57|%p65, %r56, 4, 31, -1;
	mov.b32 	%f139, %r57;
	add.f32 	%f140, %f138, %f139;
	mov.b32 	%r58, %f140;
	shfl.sync.down.b32	%r59|%p66, %r58, 2, 31, -1;
	mov.b32 	%f141, %r59;
	add.f32 	%f142, %f140, %f141;
	mov.b32 	%r60, %f142;
	shfl.sync.down.b32	%r61|%p67, %r60, 1, 31, -1;
	mov.b32 	%f143, %r61;
	add.f32 	%f21, %f142, %f143;
	mad.lo.s32 	%r62, %r3, %r2, %r1;
	and.b32  	%r63, %r62, 31;
	setp.ne.s32 	%p68, %r63, 0;
	@%p68 bra 	$L__BB0_102;
	ld.param.u64 	%rd30, [_Z11jacobi_stepPfPKfS__param_2];
	cvta.to.global.u64 	%rd29, %rd30;
	atom.global.add.f32 	%f144, [%rd29], %f21;
$L__BB0_102:
	ret;

}


// ===== COMPILED SASS (sm_100) =====

	.target	sm_100

	.elftype	@"ET_EXEC"


//--------------------- .note.nv.tkinfo           --------------------------
	.section	.note.nv.tkinfo,"",@"SHT_NOTE"
	.sectionflags	@"SHF_NOTE_NV_TKINFO"
	.tkinfo
        /*0018*/ 	.word	0x00000002
        /*0030*/ 	.string	""
        /*0030*/ 	.string	"ptxas"
        /*0030*/ 	.string	"Cuda compilation tools, release 13.0, V13.0.88"
        /*0030*/ 	.string	"Build cuda_13.0.r13.0/compiler.36424714_0"
        /*0030*/ 	.string	"-arch sm_100 -m 64 "



//--------------------- .note.nv.cuinfo           --------------------------
	.section	.note.nv.cuinfo,"",@"SHT_NOTE"
	.sectionflags	@"SHF_NOTE_NV_CUINFO"
        /*0018*/ 	.short	0x0002
        /*001a*/ 	.short	0x0064
        /*001c*/ 	.short	0x0082
	.zero		2


//--------------------- .nv.info                  --------------------------
	.section	.nv.info,"",@"SHT_CUDA_INFO"
	.align	4


	//----- nvinfo : EIATTR_REGCOUNT
	.align		4
        /*0000*/ 	.byte	0x04, 0x2f
        /*0002*/ 	.short	(.L_1 - .L_0)
	.align		4
.L_0:
        /*0004*/ 	.word	index@(_Z11jacobi_stepPfPKfS_)
        /*0008*/ 	.word	0x00000020


	//----- nvinfo : EIATTR_FRAME_SIZE
	.align		4
.L_1:
        /*000c*/ 	.byte	0x04, 0x11
        /*000e*/ 	.short	(.L_3 - .L_2)
	.align		4
.L_2:
        /*0010*/ 	.word	index@(_Z11jacobi_stepPfPKfS_)
        /*0014*/ 	.word	0x00000000


	//----- nvinfo : EIATTR_MIN_STACK_SIZE
	.align		4
.L_3:
        /*0018*/ 	.byte	0x04, 0x12
        /*001a*/ 	.short	(.L_5 - .L_4)
	.align		4
.L_4:
        /*001c*/ 	.word	index@(_Z11jacobi_stepPfPKfS_)
        /*0020*/ 	.word	0x00000000
.L_5:


//--------------------- .nv.compat                --------------------------
	.section	.nv.compat,"",@"SHT_CUDA_COMPAT_INFO"
	.align	4
        /*0000*/ 	.byte	0x02, 0x09, 0x00, 0x00, 0x02, 0x02, 0x01, 0x00, 0x02, 0x05, 0x05, 0x00, 0x03, 0x07, 0x01, 0x01
        /*0010*/ 	.byte	0x02, 0x03, 0x00, 0x00, 0x02, 0x06, 0x01, 0x00, 0x04, 0x0b, 0x08, 0x00, 0x09, 0x00, 0x00, 0x00
        /*0020*/ 	.byte	0x00, 0x00, 0x00, 0x00


//--------------------- .nv.info._Z11jacobi_stepPfPKfS_ --------------------------
	.section	.nv.info._Z11jacobi_stepPfPKfS_,"",@"SHT_CUDA_INFO"
	.sectionflags	@""
	.align	4


	//----- nvinfo : EIATTR_CUDA_API_VERSION
	.align		4
        /*0000*/ 	.byte	0x04, 0x37
        /*0002*/ 	.short	(.L_7 - .L_6)
.L_6:
        /*0004*/ 	.word	0x00000082


	//----- nvinfo : EIATTR_KPARAM_INFO
	.align		4
.L_7:
        /*0008*/ 	.byte	0x04, 0x17
        /*000a*/ 	.short	(.L_9 - .L_8)
.L_8:
        /*000c*/ 	.word	0x00000000
        /*0010*/ 	.short	0x0002
        /*0012*/ 	.short	0x0010
        /*0014*/ 	.byte	0x00, 0xf5, 0x21, 0x00


	//----- nvinfo : EIATTR_KPARAM_INFO
	.align		4
.L_9:
        /*0018*/ 	.byte	0x04, 0x17
        /*001a*/ 	.short	(.L_11 - .L_10)
.L_10:
        /*001c*/ 	.word	0x00000000
        /*0020*/ 	.short	0x0001
        /*0022*/ 	.short	0x0008
        /*0024*/ 	.byte	0x00, 0xf5, 0x21, 0x00


	//----- nvinfo : EIATTR_KPARAM_INFO
	.align		4
.L_11:
        /*0028*/ 	.byte	0x04, 0x17
        /*002a*/ 	.short	(.L_13 - .L_12)
.L_12:
        /*002c*/ 	.word	0x00000000
        /*0030*/ 	.short	0x0000
        /*0032*/ 	.short	0x0000
        /*0034*/ 	.byte	0x00, 0xf5, 0x21, 0x00


	//----- nvinfo : EIATTR_SPARSE_MMA_MASK
	.align		4
.L_13:
        /*0038*/ 	.byte	0x03, 0x50
        /*003a*/ 	.short	0x0000


	//----- nvinfo : EIATTR_MAXREG_COUNT
	.align		4
        /*003c*/ 	.byte	0x03, 0x1b
        /*003e*/ 	.short	0x00ff


	//----- nvinfo : EIATTR_NUM_BARRIERS
	.align		4
        /*0040*/ 	.byte	0x02, 0x4c
        /*0042*/ 	.byte	0x01
	.zero		1


	//----- nvinfo : EIATTR_MERCURY_ISA_VERSION
	.align		4
        /*0044*/ 	.byte	0x03, 0x5f
        /*0046*/ 	.short	0x0101


	//----- nvinfo : EIATTR_COOP_GROUP_MASK_REGIDS
	.align		4
        /*0048*/ 	.byte	0x04, 0x29
        /*004a*/ 	.short	(.L_15 - .L_14)


	//   ....[0]....
.L_14:
        /*004c*/ 	.word	0xffffffff


	//   ....[1]....
        /*0050*/ 	.word	0xffffffff


	//   ....[2]....
        /*0054*/ 	.word	0xffffffff


	//   ....[3]....
        /*0058*/ 	.word	0xffffffff


	//----- nvinfo : EIATTR_COOP_GROUP_INSTR_OFFSETS
	.align		4
.L_15:
        /*005c*/ 	.byte	0x04, 0x28
        /*005e*/ 	.short	(.L_17 - .L_16)


	//   ....[0]....
.L_16:
        /*0060*/ 	.word	0x00001280


	//   ....[1]....
        /*0064*/ 	.word	0x000012d0


	//   ....[2]....
        /*0068*/ 	.word	0x00001320


	//   ....[3]....
        /*006c*/ 	.word	0x00001340


	//----- nvinfo : EIATTR_VRC_CTA_INIT_COUNT
	.align		4
.L_17:
        /*0070*/ 	.byte	0x02, 0x4a
	.zero		1
	.zero		1


	//----- nvinfo : EIATTR_EXIT_INSTR_OFFSETS
	.align		4
        /*0074*/ 	.byte	0x04, 0x1c
        /*0076*/ 	.short	(.L_19 - .L_18)


	//   ....[0]....
.L_18:
        /*0078*/ 	.word	0x00001350


	//   ....[1]....
        /*007c*/ 	.word	0x00001390


	//----- nvinfo : EIATTR_CRS_STACK_SIZE
	.align		4
.L_19:
        /*0080*/ 	.byte	0x04, 0x1e
        /*0082*/ 	.short	(.L_21 - .L_20)
.L_20:
        /*0084*/ 	.word	0x00000000


	//----- nvinfo : EIATTR_CBANK_PARAM_SIZE
	.align		4
.L_21:
        /*0088*/ 	.byte	0x03, 0x19
        /*008a*/ 	.short	0x0018


	//----- nvinfo : EIATTR_PARAM_CBANK
	.align		4
        /*008c*/ 	.byte	0x04, 0x0a
        /*008e*/ 	.short	(.L_23 - .L_22)
	.align		4
.L_22:
        /*0090*/ 	.word	index@(.nv.constant0._Z11jacobi_stepPfPKfS_)
        /*0094*/ 	.short	0x0380
        /*0096*/ 	.short	0x0018


	//----- nvinfo : EIATTR_SW_WAR
	.align		4
.L_23:
        /*0098*/ 	.byte	0x04, 0x36
        /*009a*/ 	.short	(.L_25 - .L_24)
.L_24:
        /*009c*/ 	.word	0x00000008
.L_25:


//--------------------- .nv.callgraph             --------------------------
	.section	.nv.callgraph,"",@"SHT_CUDA_CALLGRAPH"
	.align	4
	.sectionentsize	8
	.align		4
        /*0000*/ 	.word	0x00000000
	.align		4
        /*0004*/ 	.word	0xffffffff
	.align		4
        /*0008*/ 	.word	0x00000000
	.align		4
        /*000c*/ 	.word	0xfffffffe
	.align		4
        /*0010*/ 	.word	0x00000000
	.align		4
        /*0014*/ 	.word	0xfffffffd
	.align		4
        /*0018*/ 	.word	0x00000000
	.align		4
        /*001c*/ 	.word	0xfffffffc


//--------------------- .text._Z11jacobi_stepPfPKfS_ --------------------------
	.section	.text._Z11jacobi_stepPfPKfS_,"ax",@progbits
	.align	128
        .global         _Z11jacobi_stepPfPKfS_
        .type           _Z11jacobi_stepPfPKfS_,@function
        .size           _Z11jacobi_stepPfPKfS_,(.L_x_19 - _Z11jacobi_stepPfPKfS_)
        .other          _Z11jacobi_stepPfPKfS_,@"STO_CUDA_ENTRY STV_DEFAULT"
_Z11jacobi_stepPfPKfS_:
.text._Z11jacobi_stepPfPKfS_:
[----:B------:R-:W-:Y:S01]  /*0000*/  LDC R1, c[0x0][0x37c] ;  /* 0x0000df00ff017b82 */ /* 0x000fe20000000800 */
[----:B------:R-:W0:Y:S01]  /*0010*/  S2R R23, SR_TID.Y ;  /* 0x0000000000177919 */ /* 0x000e220000002200 */
[----:B------:R-:W1:Y:S06]  /*0020*/  LDCU UR5, c[0x0][0x360] ;  /* 0x00006c00ff0577ac */ /* 0x000e6c0008000800 */
[----:B------:R-:W2:Y:S01]  /*0030*/  S2UR UR4, SR_CTAID.Y ;  /* 0x00000000000479c3 */ /* 0x000ea20000002600 */
[----:B------:R-:W3:Y:S01]  /*0040*/  S2R R0, SR_TID.X ;  /* 0x0000000000007919 */ /* 0x000ee20000002100 */
[----:B------:R-:W4:Y:S01]  /*0050*/  LDCU.64 UR8, c[0x0][0x388] ;  /* 0x00007100ff0877ac */ /* 0x000f220008000a00 */
[----:B------:R-:W3:Y:S01]  /*0060*/  S2R R3, SR_CTAID.X ;  /* 0x0000000000037919 */ /* 0x000ee20000002500 */
[----:B------:R-:W5:Y:S04]  /*0070*/  LDCU.64 UR6, c[0x0][0x358] ;  /* 0x00006b00ff0677ac */ /* 0x000f680008000a00 */
[----:B------:R-:W2:Y:S08]  /*0080*/  LDC R4, c[0x0][0x364] ;  /* 0x0000d900ff047b82 */ /* 0x000eb00000000800 */
[----:B------:R-:W4:Y:S01]  /*0090*/  LDC.64 R14, c[0x0][0x388] ;  /* 0x0000e200ff0e7b82 */ /* 0x000f220000000a00 */
[C---:B--2---:R-:W-:Y:S01]  /*00a0*/  IMAD R2, R4.reuse, UR4, RZ ;  /* 0x0000000404027c24 */ /* 0x044fe2000f8e02ff */
[----:B-1----:R-:W-:Y:S01]  /*00b0*/  UIADD3 UR4, UPT, UPT, UR5, -0x1, URZ ;  /* 0xffffffff05047890 */ /* 0x002fe2000fffe0ff */
[----:B------:R-:W-:-:S03]  /*00c0*/  IADD3 R4, PT, PT, R4, -0x1, RZ ;  /* 0xffffffff04047810 */ /* 0x000fc60007ffe0ff */
[----:B0-----:R-:W-:Y:S01]  /*00d0*/  IADD3 R18, PT, PT, R2, R23, RZ ;  /* 0x0000001702127210 */ /* 0x001fe20007ffe0ff */
[----:B---3--:R-:W-:-:S03]  /*00e0*/  IMAD R20, R3, UR5, R0 ;  /* 0x0000000503147c24 */ /* 0x008fc6000f8e0200 */
[----:B------:R-:W-:Y:S02]  /*00f0*/  SHF.L.U32 R19, R18, 0xe, RZ ;  /* 0x0000000e12137819 */ /* 0x000fe400000006ff */
[C---:B------:R-:W-:Y:S02]  /*0100*/  ISETP.GT.AND P1, PT, R20.reuse, RZ, PT ;  /* 0x000000ff1400720c */ /* 0x040fe40003f24270 */
[C---:B------:R-:W-:Y:S02]  /*0110*/  ISETP.GE.AND P2, PT, R20.reuse, 0x3fff, PT ;  /* 0x00003fff1400780c */ /* 0x040fe40003f46270 */
[----:B------:R-:W-:Y:S02]  /*0120*/  IADD3 R11, P4, PT, R20, R19, RZ ;  /* 0x00000013140b7210 */ /* 0x000fe40007f9e0ff */
[C---:B------:R-:W-:Y:S02]  /*0130*/  ISETP.NE.AND P3, PT, R18.reuse, RZ, PT ;  /* 0x000000ff1200720c */ /* 0x040fe40003f65270 */
[----:B------:R-:W-:-:S02]  /*0140*/  ISETP.GE.U32.AND P0, PT, R18, 0x3fff, PT ;  /* 0x00003fff1200780c */ /* 0x000fc40003f06070 */
[----:B------:R-:W-:Y:S02]  /*0150*/  IADD3 R19, PT, PT, R20, R19, RZ ;  /* 0x0000001314137210 */ /* 0x000fe40007ffe0ff */
[----:B------:R-:W-:Y:S02]  /*0160*/  ISETP.EQ.AND P1, PT, R0, RZ, P1 ;  /* 0x000000ff0000720c */ /* 0x000fe40000f22270 */
[----:B------:R-:W-:Y:S01]  /*0170*/  LEA R17, R2, R20, 0xe ;  /* 0x0000001402117211 */ /* 0x000fe200078e70ff */
[----:B----4-:R-:W-:Y:S01]  /*0180*/  IMAD.WIDE R6, R19, 0x4, R14 ;  /* 0x0000000413067825 */ /* 0x010fe200078e020e */
[----:B------:R-:W-:Y:S02]  /*0190*/  ISETP.EQ.AND P2, PT, R0, UR4, !P2 ;  /* 0x0000000400007c0c */ /* 0x000fe4000d742270 */
[----:B------:R-:W-:Y:S02]  /*01a0*/  LEA.HI.X.SX32 R2, R20, RZ, 0x1, P4 ;  /* 0x000000ff14027211 */ /* 0x000fe400020f0eff */
[----:B------:R-:W-:Y:S01]  /*01b0*/  SHF.L.U32 R10, R11, 0x2, RZ ;  /* 0x000000020b0a7819 */ /* 0x000fe200000006ff */
[----:B-----5:R-:W2:Y:S01]  /*01c0*/  LDG.E R25, desc[UR6][R6.64] ;  /* 0x0000000606197981 */ /* 0x020ea2000c1e1900 */
[----:B------:R-:W-:-:S02]  /*01d0*/  ISETP.EQ.AND P3, PT, R23, RZ, P3 ;  /* 0x000000ff1700720c */ /* 0x000fc40001f62270 */
[----:B------:R-:W-:Y:S02]  /*01e0*/  ISETP.EQ.AND P0, PT, R23, R4, !P0 ;  /* 0x000000041700720c */ /* 0x000fe40004702270 */
[----:B------:R-:W-:Y:S02]  /*01f0*/  IADD3 R29, PT, PT, R19, -0x1, RZ ;  /* 0xffffffff131d7810 */ /* 0x000fe40007ffe0ff */
[----:B------:R-:W-:Y:S02]  /*0200*/  SHF.L.U64.HI R11, R11, 0x2, R2 ;  /* 0x000000020b0b7819 */ /* 0x000fe40000010202 */
[----:B------:R-:W-:Y:S01]  /*0210*/  IADD3 R8, P4, PT, R10, UR8, RZ ;  /* 0x000000080a087c10 */ /* 0x000fe2000ff9e0ff */
[--C-:B------:R-:W-:Y:S01]  /*0220*/  IMAD.WIDE.U32 R4, R29, 0x4, R14.reuse ;  /* 0x000000041d047825 */ /* 0x100fe200078e000e */
[----:B------:R-:W-:Y:S02]  /*0230*/  IADD3 R17, PT, PT, R17, -0x4000, RZ ;  /* 0xffffc00011117810 */ /* 0x000fe40007ffe0ff */
[----:B------:R-:W-:Y:S01]  /*0240*/  IADD3.X R9, PT, PT, R11, UR9, RZ, P4, !PT ;  /* 0x000000090b097c10 */ /* 0x000fe2000a7fe4ff */
[----:B------:R-:W0:Y:S01]  /*0250*/  S2R R22, SR_CgaCtaId ;  /* 0x0000000000167919 */ /* 0x000e220000008800 */
[----:B------:R-:W-:Y:S01]  /*0260*/  MOV R21, 0x400 ;  /* 0x0000040000157802 */ /* 0x000fe20000000f00 */
[----:B------:R-:W-:Y:S01]  /*0270*/  IMAD.WIDE R2, R17, 0x4, R14 ;  /* 0x0000000411027825 */ /* 0x000fe200078e020e */
[----:B------:R-:W-:Y:S01]  /*0280*/  IADD3 R20, PT, PT, R20, -0x1, RZ ;  /* 0xffffffff14147810 */ /* 0x000fe20007ffe0ff */
[----:B------:R-:W3:Y:S01]  /*0290*/  @P1 LDG.E R12, desc[UR6][R4.64] ;  /* 0x00000006040c1981 */ /* 0x000ee2000c1e1900 */
[----:B------:R-:W1:Y:S03]  /*02a0*/  LDCU.64 UR8, c[0x0][0x380] ;  /* 0x00007000ff0877ac */ /* 0x000e660008000a00 */
[----:B------:R-:W4:Y:S04]  /*02b0*/  @P2 LDG.E R16, desc[UR6][R8.64+0x4] ;  /* 0x0000040608102981 */ /* 0x000f28000c1e1900 */
[----:B------:R-:W5:Y:S04]  /*02c0*/  @P3 LDG.E R27, desc[UR6][R2.64] ;  /* 0x00000006021b3981 */ /* 0x000f68000c1e1900 */
[----:B------:R-:W5:Y:S01]  /*02d0*/  @P0 LDG.E R13, desc[UR6][R6.64+0x10000] ;  /* 0x01000006060d0981 */ /* 0x000f62000c1e1900 */
[----:B0-----:R-:W-:-:S05]  /*02e0*/  LEA R21, R22, R21, 0x18 ;  /* 0x0000001516157211 */ /* 0x001fca00078ec0ff */
[----:B------:R-:W-:-:S05]  /*02f0*/  IMAD R23, R23, 0x48, R21 ;  /* 0x0000004817177824 */ /* 0x000fca00078e0215 */
[C---:B------:R-:W-:Y:S02]  /*0300*/  LEA R22, R0.reuse, R23, 0x2 ;  /* 0x0000001700167211 */ /* 0x040fe400078e10ff */
[----:B------:R-:W-:Y:S02]  /*0310*/  LEA R0, R0, R21, 0x2 ;  /* 0x0000001500007211 */ /* 0x000fe400078e10ff */
[----:B------:R-:W-:-:S04]  /*0320*/  VIADDMNMX.U32 R20, R18, 0xffffffff, R20, !PT ;  /* 0xffffffff12147846 */ /* 0x000fc80007800014 */
[----:B------:R-:W-:Y:S02]  /*0330*/  ISETP.GE.U32.AND P4, PT, R20, 0x3ffe, PT ;  /* 0x00003ffe1400780c */ /* 0x000fe40003f86070 */
[----:B------:R-:W0:Y:S01]  /*0340*/  LDC.64 R20, c[0x0][0x380] ;  /* 0x0000e000ff147b82 */ /* 0x000e220000000a00 */
[----:B-1----:R-:W-:Y:S01]  /*0350*/  IADD3 R10, P5, PT, R10, UR8, RZ ;  /* 0x000000080a0a7c10 */ /* 0x002fe2000ffbe0ff */
[----:B------:R-:W-:-:S03]  /*0360*/  IMAD.WIDE.U32 R14, R19, 0x4, R14 ;  /* 0x00000004130e7825 */ /* 0x000fc600078e000e */
[----:B------:R-:W-:Y:S01]  /*0370*/  IADD3.X R11, PT, PT, R11, UR9, RZ, P5, !PT ;  /* 0x000000090b0b7c10 */ /* 0x000fe2000affe4ff */
[----:B--2---:R-:W-:Y:S04]  /*0380*/  STS [R22+0x4c], R25 ;  /* 0x00004c1916007388 */ /* 0x004fe80000000800 */
[----:B---3--:R-:W-:Y:S04]  /*0390*/  @P1 STS [R23+0x48], R12 ;  /* 0x0000480c17001388 */ /* 0x008fe80000000800 */
[----:B----4-:R-:W-:Y:S04]  /*03a0*/  @P2 STS [R22+0x50], R16 ;  /* 0x0000501016002388 */ /* 0x010fe80000000800 */
[----:B-----5:R-:W-:Y:S04]  /*03b0*/  @P3 STS [R0+0x4], R27 ;  /* 0x0000041b00003388 */ /* 0x020fe80000000800 */
[----:B------:R0:W-:Y:S01]  /*03c0*/  @P0 STS [R22+0x94], R13 ;  /* 0x0000940d16000388 */ /* 0x0001e20000000800 */
[----:B------:R-:W-:Y:S06]  /*03d0*/  BAR.SYNC.DEFER_BLOCKING 0x0 ;  /* 0x0000000000007b1d */ /* 0x000fec0000010000 */
[----:B------:R-:W-:Y:S04]  /*03e0*/  @!P4 LDS R18, [R22+0x50] ;  /* 0x000050001612c984 */ /* 0x000fe80000000800 */
[----:B------:R-:W1:Y:S04]  /*03f0*/  @!P4 LDS R24, [R22+0x48] ;  /* 0x000048001618c984 */ /* 0x000e680000000800 */
[----:B------:R-:W2:Y:S04]  /*0400*/  @!P4 LDS R26, [R22+0x94] ;  /* 0x00009400161ac984 */ /* 0x000ea80000000800 */
[----:B------:R-:W3:Y:S01]  /*0410*/  @!P4 LDS R28, [R22+0x4] ;  /* 0x00000400161cc984 */ /* 0x000ee20000000800 */
[----:B0-----:R-:W-:-:S04]  /*0420*/  IMAD.WIDE.U32 R12, R19, 0x4, R20 ;  /* 0x00000004130c7825 */ /* 0x001fc800078e0014 */
[----:B-1----:R-:W-:-:S04]  /*0430*/  @!P4 FADD R18, R18, R24 ;  /* 0x000000181212c221 */ /* 0x002fc80000000000 */
[----:B--2---:R-:W-:-:S04]  /*0440*/  @!P4 FADD R18, R18, R26 ;  /* 0x0000001a1212c221 */ /* 0x004fc80000000000 */
[----:B---3--:R-:W-:-:S04]  /*0450*/  @!P4 FADD R18, R18, R28 ;  /* 0x0000001c1212c221 */ /* 0x008fc80000000000 */
[----:B------:R-:W-:-:S05]  /*0460*/  @!P4 FMUL R27, R18, 0.25 ;  /* 0x3e800000121bc820 */ /* 0x000fca0000400000 */
[----:B------:R0:W-:Y:S01]  /*0470*/  @!P4 STG.E desc[UR6][R12.64], R27 ;  /* 0x0000001b0c00c986 */ /* 0x0001e2000c101906 */
[--C-:B------:R-:W-:Y:S01]  /*0480*/  IMAD.WIDE R16, R17, 0x4, R20.reuse ;  /* 0x0000000411107825 */ /* 0x100fe200078e0214 */
[----:B------:R-:W-:Y:S03]  /*0490*/  BAR.SYNC.DEFER_BLOCKING 0x0 ;  /* 0x0000000000007b1d */ /* 0x000fe60000010000 */
[----:B------:R-:W-:-:S05]  /*04a0*/  IMAD.WIDE R18, R19, 0x4, R20 ;  /* 0x0000000413127825 */ /* 0x000fca00078e0214 */
[----:B------:R-:W-:Y:S01]  /*04b0*/  BAR.SYNC.DEFER_BLOCKING 0x0 ;  /* 0x0000000000007b1d */ /* 0x000fe20000010000 */
[----:B------:R-:W-:-:S05]  /*04c0*/  IMAD.WIDE.U32 R20, R29, 0x4, R20 ;  /* 0x000000041d147825 */ /* 0x000fca00078e0014 */
[----:B------:R-:W2:Y:S04]  /*04d0*/  LDG.E R29, desc[UR6][R18.64] ;  /* 0x00000006121d7981 */ /* 0x000ea8000c1e1900 */
[----:B------:R-:W3:Y:S04]  /*04e0*/  @P1 LDG.E R24, desc[UR6][R20.64] ;  /* 0x0000000614181981 */ /* 0x000ee8000c1e1900 */
[----:B------:R-:W4:Y:S04]  /*04f0*/  @P2 LDG.E R26, desc[UR6][R10.64+0x4] ;  /* 0x000004060a1a2981 */ /* 0x000f28000c1e1900 */
[----:B------:R-:W5:Y:S04]  /*0500*/  @P3 LDG.E R28, desc[UR6][R16.64] ;  /* 0x00000006101c3981 */ /* 0x000f68000c1e1900 */
[----:B0-----:R-:W5:Y:S01]  /*0510*/  @P0 LDG.E R27, desc[UR6][R18.64+0x10000] ;  /* 0x01000006121b0981 */ /* 0x001f62000c1e1900 */
[----:B------:R-:W-:Y:S03]  /*0520*/  BSSY.RECONVERGENT B0, `(.L_x_0) ;  /* 0x0000011000007945 */ /* 0x000fe60003800200 */
[----:B--2---:R0:W-:Y:S04]  /*0530*/  STS [R22+0x4c], R29 ;  /* 0x00004c1d16007388 */ /* 0x0041e80000000800 */
[----:B---3--:R0:W-:Y:S04]  /*0540*/  @P1 STS [R23+0x48], R24 ;  /* 0x0000481817001388 */ /* 0x0081e80000000800 */
[----:B----4-:R0:W-:Y:S04]  /*0550*/  @P2 STS [R22+0x50], R26 ;  /* 0x0000501a16002388 */ /* 0x0101e80000000800 */
[----:B-----5:R0:W-:Y:S04]  /*0560*/  @P3 STS [R0+0x4], R28 ;  /* 0x0000041c00003388 */ /* 0x0201e80000000800 */
[----:B------:R0:W-:Y:S01]  /*0570*/  @P0 STS [R22+0x94], R27 ;  /* 0x0000941b16000388 */ /* 0x0001e20000000800 */
[----:B------:R-:W-:Y:S06]  /*0580*/  BAR.SYNC.DEFER_BLOCKING 0x0 ;  /* 0x0000000000007b1d */ /* 0x000fec0000010000 */
[----:B------:R-:W-:Y:S05]  /*0590*/  @P4 BRA `(.L_x_1) ;  /* 0x0000000000244947 */ /* 0x000fea0003800000 */
[----:B0-----:R-:W-:Y:S04]  /*05a0*/  LDS R24, [R22+0x50] ;  /* 0x0000500016187984 */ /* 0x001fe80000000800 */
[----:B------:R-:W0:Y:S02]  /*05b0*/  LDS R25, [R22+0x48] ;  /* 0x0000480016197984 */ /* 0x000e240000000800 */
[----:B0-----:R-:W-:Y:S02]  /*05c0*/  FADD R24, R24, R25 ;  /* 0x0000001918187221 */ /* 0x001fe40000000000 */
[----:B------:R-:W0:Y:S02]  /*05d0*/  LDS R25, [R22+0x94] ;  /* 0x0000940016197984 */ /* 0x000e240000000800 */
[----:B0-----:R-:W-:-:S02]  /*05e0*/  FADD R24, R24, R25 ;  /* 0x0000001918187221 */ /* 0x001fc40000000000 */
[----:B------:R-:W0:Y:S02]  /*05f0*/  LDS R25, [R22+0x4] ;  /* 0x0000040016197984 */ /* 0x000e240000000800 */
[----:B0-----:R-:W-:-:S04]  /*0600*/  FADD R25, R24, R25 ;  /* 0x0000001918197221 */ /* 0x001fc80000000000 */
[----:B------:R-:W-:-:S05]  /*0610*/  FMUL R25, R25, 0.25 ;  /* 0x3e80000019197820 */ /* 0x000fca0000400000 */
[----:B------:R1:W-:Y:S02]  /*0620*/  STG.E desc[UR6][R14.64], R25 ;  /* 0x000000190e007986 */ /* 0x0003e4000c101906 */
.L_x_1:
[----:B------:R-:W-:Y:S05]  /*0630*/  BSYNC.RECONVERGENT B0 ;  /* 0x0000000000007941 */ /* 0x000fea0003800200 */
.L_x_0:
[----:B------:R-:W-:Y:S08]  /*0640*/  BAR.SYNC.DEFER_BLOCKING 0x0 ;  /* 0x0000000000007b1d */ /* 0x000ff00000010000 */
[----:B------:R-:W-:Y:S06]  /*0650*/  BAR.SYNC.DEFER_BLOCKING 0x0 ;  /* 0x0000000000007b1d */ /* 0x000fec0000010000 */
[----:B0-----:R-:W2:Y:S04]  /*0660*/  @P1 LDG.E R24, desc[UR6][R4.64] ;  /* 0x0000000604181981 */ /* 0x001ea8000c1e1900 */
[----:B------:R-:W3:Y:S04]  /*0670*/  @P2 LDG.E R27, desc[UR6][R8.64+0x4] ;  /* 0x00000406081b2981 */ /* 0x000ee8000c1e1900 */
[----:B------:R-:W4:Y:S04]  /*0680*/  @P3 LDG.E R26, desc[UR6][R2.64] ;  /* 0x00000006021a3981 */ /* 0x000f28000c1e1900 */
[----:B------:R-:W5:Y:S01]  /*0690*/  @P0 LDG.E R28, desc[UR6][R6.64+0x10000] ;  /* 0x01000006061c0981 */ /* 0x000f62000c1e1900 */
[----:B------:R-:W-:Y:S03]  /*06a0*/  BSSY.RECONVERGENT B0, `(.L_x_2) ;  /* 0x0000011000007945 */ /* 0x000fe60003800200 */
[----:B------:R0:W-:Y:S04]  /*06b0*/  STS [R22+0x4c], R25 ;  /* 0x00004c1916007388 */ /* 0x0001e80000000800 */
[----:B--2---:R0:W-:Y:S04]  /*06c0*/  @P1 STS [R23+0x48], R24 ;  /* 0x0000481817001388 */ /* 0x0041e80000000800 */
[----:B---3--:R0:W-:Y:S04]  /*06d0*/  @P2 STS [R22+0x50], R27 ;  /* 0x0000501b16002388 */ /* 0x0081e80000000800 */
[----:B----4-:R0:W-:Y:S04]  /*06e0*/  @P3 STS [R0+0x4], R26 ;  /* 0x0000041a00003388 */ /* 0x0101e80000000800 */
[----:B-----5:R0:W-:Y:S01]  /*06f0*/  @P0 STS [R22+0x94], R28 ;  /* 0x0000941c16000388 */ /* 0x0201e20000000800 */
        /* <DEDUP_REMOVED lines=11> */
.L_x_3:
[----:B------:R-:W-:Y:S05]  /*07b0*/  BSYNC.RECONVERGENT B0 ;  /* 0x0000000000007941 */ /* 0x000fea0003800200 */
.L_x_2:
[----:B------:R-:W-:Y:S08]  /*07c0*/  BAR.SYNC.DEFER_BLOCKING 0x0 ;  /* 0x0000000000007b1d */ /* 0x000ff00000010000 */
[----:B------:R-:W-:Y:S06]  /*07d0*/  BAR.SYNC.DEFER_BLOCKING 0x0 ;  /* 0x0000000000007b1d */ /* 0x000fec0000010000 */
[----:B0-----:R-:W3:Y:S04]  /*07e0*/  @P1 LDG.E R24, desc[UR6][R20.64] ;  /* 0x0000000614181981 */ /* 0x001ee8000c1e1900 */
[----:B------:R-:W4:Y:S04]  /*07f0*/  @P2 LDG.E R27, desc[UR6][R10.64+0x4] ;  /* 0x000004060a1b2981 */ /* 0x000f28000c1e1900 */
[----:B------:R-:W5:Y:S04]  /*0800*/  @P3 LDG.E R26, desc[UR6][R16.64] ;  /* 0x00000006101a3981 */ /* 0x000f68000c1e1900 */
[----:B------:R-:W2:Y:S01]  /*0810*/  @P0 LDG.E R28, desc[UR6][R18.64+0x10000] ;  /* 0x01000006121c0981 */ /* 0x000ea2000c1e1900 */
[----:B------:R-:W-:Y:S03]  /*0820*/  BSSY.RECONVERGENT B0, `(.L_x_4) ;  /* 0x0000011000007945 */ /* 0x000fe60003800200 */
[----:B------:R0:W-:Y:S04]  /*0830*/  STS [R22+0x4c], R29 ;  /* 0x00004c1d16007388 */ /* 0x0001e80000000800 */
[----:B---3--:R0:W-:Y:S04]  /*0840*/  @P1 STS [R23+0x48], R24 ;  /* 0x0000481817001388 */ /* 0x0081e80000000800 */
[----:B----4-:R0:W-:Y:S04]  /*0850*/  @P2 STS [R22+0x50], R27 ;  /* 0x0000501b16002388 */ /* 0x0101e80000000800 */
[----:B-----5:R0:W-:Y:S04]  /*0860*/  @P3 STS [R0+0x4], R26 ;  /* 0x0000041a00003388 */ /* 0x0201e80000000800 */
[----:B--2---:R0:W-:Y:S01]  /*0870*/  @P0 STS [R22+0x94], R28 ;  /* 0x0000941c16000388 */ /* 0x0041e20000000800 */
[----:B------:R-:W-:Y:S06]  /*0880*/  BAR.SYNC.DEFER_BLOCKING 0x0 ;  /* 0x0000000000007b1d */ /* 0x000fec0000010000 */
[----:B------:R-:W-:Y:S05]  /*0890*/  @P4 BRA `(.L_x_5) ;  /* 0x0000000000244947 */ /* 0x000fea0003800000 */
[----:B0-----:R-:W-:Y:S04]  /*08a0*/  LDS R24, [R22+0x50] ;  /* 0x0000500016187984 */ /* 0x001fe80000000800 */
[----:B-1----:R-:W0:Y:S02]  /*08b0*/  LDS R25, [R22+0x48] ;  /* 0x0000480016197984 */ /* 0x002e240000000800 */
[----:B0-----:R-:W-:Y:S02]  /*08c0*/  FADD R24, R24, R25 ;  /* 0x0000001918187221 */ /* 0x001fe40000000000 */
[----:B------:R-:W0:Y:S02]  /*08d0*/  LDS R25, [R22+0x94] ;  /* 0x0000940016197984 */ /* 0x000e240000000800 */
[----:B0-----:R-:W-:-:S02]  /*08e0*/  FADD R24, R24, R25 ;  /* 0x0000001918187221 */ /* 0x001fc40000000000 */
[----:B------:R-:W0:Y:S02]  /*08f0*/  LDS R25, [R22+0x4] ;  /* 0x0000040016197984 */ /* 0x000e240000000800 */
[----:B0-----:R-:W-:-:S04]  /*0900*/  FADD R25, R24, R25 ;  /* 0x0000001918197221 */ /* 0x001fc80000000000 */
[----:B------:R-:W-:-:S05]  /*0910*/  FMUL R25, R25, 0.25 ;  /* 0x3e80000019197820 */ /* 0x000fca0000400000 */
[----:B------:R2:W-:Y:S02]  /*0920*/  STG.E desc[UR6][R14.64], R25 ;  /* 0x000000190e007986 */ /* 0x0005e4000c101906 */
.L_x_5:
[----:B------:R-:W-:Y:S05]  /*0930*/  BSYNC.RECONVERGENT B0 ;  /* 0x0000000000007941 */ /* 0x000fea0003800200 */
.L_x_4:
        /* <DEDUP_REMOVED lines=23> */
.L_x_7:
[----:B------:R-:W-:Y:S05]  /*0ab0*/  BSYNC.RECONVERGENT B0 ;  /* 0x0000000000007941 */ /* 0x000fea0003800200 */
.L_x_6:
        /* <DEDUP_REMOVED lines=23> */
.L_x_9:
[----:B------:R-:W-:Y:S05]  /*0c30*/  BSYNC.RECONVERGENT B0 ;  /* 0x0000000000007941 */ /* 0x000fea0003800200 */
.L_x_8:
        /* <DEDUP_REMOVED lines=23> */
.L_x_11:
[----:B------:R-:W-:Y:S05]  /*0db0*/  BSYNC.RECONVERGENT B0 ;  /* 0x0000000000007941 */ /* 0x000fea0003800200 */
.L_x_10:
        /* <DEDUP_REMOVED lines=23> */
.L_x_13:
[----:B------:R-:W-:Y:S05]  /*0f30*/  BSYNC.RECONVERGENT B0 ;  /* 0x0000000000007941 */ /* 0x000fea0003800200 */
.L_x_12:
[----:B------:R-:W-:Y:S08]  /*0f40*/  BAR.SYNC.DEFER_BLOCKING 0x0 ;  /* 0x0000000000007b1d */ /* 0x000ff00000010000 */
[----:B------:R-:W-:Y:S06]  /*0f50*/  BAR.SYNC.DEFER_BLOCKING 0x0 ;  /* 0x0000000000007b1d */ /* 0x000fec0000010000 */
[----:B------:R-:W3:Y:S04]  /*0f60*/  @P1 LDG.E R4, desc[UR6][R4.64] ;  /* 0x0000000604041981 */ /* 0x000ee8000c1e1900 */
        /* <DEDUP_REMOVED lines=11> */
[----:B------:R-:W-:Y:S04]  /*1020*/  LDS R2, [R22+0x50] ;  /* 0x0000500016027984 */ /* 0x000fe80000000800 */
[----:B0-----:R-:W0:Y:S04]  /*1030*/  LDS R3, [R22+0x48] ;  /* 0x0000480016037984 */ /* 0x001e280000000800 */
[----:B------:R-:W2:Y:S04]  /*1040*/  LDS R5, [R22+0x94] ;  /* 0x0000940016057984 */ /* 0x000ea80000000800 */
[----:B------:R-:W3:Y:S01]  /*1050*/  LDS R7, [R22+0x4] ;  /* 0x0000040016077984 */ /* 0x000ee20000000800 */
[----:B0-----:R-:W-:-:S04]  /*1060*/  FADD R2, R2, R3 ;  /* 0x0000000302027221 */ /* 0x001fc80000000000 */
[----:B--2---:R-:W-:-:S04]  /*1070*/  FADD R2, R2, R5 ;  /* 0x0000000502027221 */ /* 0x004fc80000000000 */
[----:B---3--:R-:W-:-:S04]  /*1080*/  FADD R2, R2, R7 ;  /* 0x0000000702027221 */ /* 0x008fc80000000000 */
[----:B------:R-:W-:-:S05]  /*1090*/  FMUL R29, R2, 0.25 ;  /* 0x3e800000021d7820 */ /* 0x000fca0000400000 */
[----:B------:R2:W-:Y:S02]  /*10a0*/  STG.E desc[UR6][R12.64], R29 ;  /* 0x0000001d0c007986 */ /* 0x0005e4000c101906 */
.L_x_15:
[----:B------:R-:W-:Y:S05]  /*10b0*/  BSYNC.RECONVERGENT B0 ;  /* 0x0000000000007941 */ /* 0x000fea0003800200 */
.L_x_14:
[----:B------:R-:W-:Y:S08]  /*10c0*/  BAR.SYNC.DEFER_BLOCKING 0x0 ;  /* 0x0000000000007b1d */ /* 0x000ff00000010000 */
[----:B------:R-:W-:Y:S06]  /*10d0*/  BAR.SYNC.DEFER_BLOCKING 0x0 ;  /* 0x0000000000007b1d */ /* 0x000fec0000010000 */
[----:B------:R-:W3:Y:S04]  /*10e0*/  @P1 LDG.E R20, desc[UR6][R20.64] ;  /* 0x0000000614141981 */ /* 0x000ee8000c1e1900 */
[----:B------:R-:W4:Y:S04]  /*10f0*/  @P2 LDG.E R11, desc[UR6][R10.64+0x4] ;  /* 0x000004060a0b2981 */ /* 0x000f28000c1e1900 */
[----:B------:R-:W5:Y:S04]  /*1100*/  @P3 LDG.E R17, desc[UR6][R16.64] ;  /* 0x0000000610113981 */ /* 0x000f68000c1e1900 */
[----:B------:R-:W2:Y:S01]  /*1110*/  @P0 LDG.E R19, desc[UR6][R18.64+0x10000] ;  /* 0x0100000612130981 */ /* 0x000ea2000c1e1900 */
[----:B------:R-:W-:Y:S01]  /*1120*/  BSSY.RECONVERGENT B0, `(.L_x_16) ;  /* 0x0000015000007945 */ /* 0x000fe20003800200 */
[----:B------:R-:W-:-:S02]  /*1130*/  HFMA2 R2, -RZ, RZ, 0, 0 ;  /* 0x00000000ff027431 */ /* 0x000fc400000001ff */
        /* <DEDUP_REMOVED lines=8> */
[----:B------:R-:W0:Y:S04]  /*11c0*/  LDS R3, [R22+0x48] ;  /* 0x0000480016037984 */ /* 0x000e280000000800 */
[----:B------:R-:W2:Y:S04]  /*11d0*/  LDS R5, [R22+0x94] ;  /* 0x0000940016057984 */ /* 0x000ea80000000800 */
[----:B------:R-:W3:Y:S04]  /*11e0*/  LDS R7, [R22+0x4] ;  /* 0x0000040016077984 */ /* 0x000ee80000000800 */
[----:B------:R-:W4:Y:S01]  /*11f0*/  LDS R2, [R22+0x4c] ;  /* 0x00004c0016027984 */ /* 0x000f220000000800 */
[----:B0-----:R-:W-:-:S04]  /*1200*/  FADD R0, R0, R3 ;  /* 0x0000000300007221 */ /* 0x001fc80000000000 */
[----:B--2---:R-:W-:-:S04]  /*1210*/  FADD R0, R0, R5 ;  /* 0x0000000500007221 */ /* 0x004fc80000000000 */
[----:B---3--:R-:W-:-:S04]  /*1220*/  FADD R0, R0, R7 ;  /* 0x0000000700007221 */ /* 0x008fc80000000000 */
[----:B------:R-:W-:-:S04]  /*1230*/  FMUL R3, R0, 0.25 ;  /* 0x3e80000000037820 */ /* 0x000fc80000400000 */
[----:B----4-:R-:W-:Y:S01]  /*1240*/  FADD R2, R3, -R2 ;  /* 0x8000000203027221 */ /* 0x010fe20000000000 */
[----:B------:R2:W-:Y:S03]  /*1250*/  STG.E desc[UR6][R14.64], R3 ;  /* 0x000000030e007986 */ /* 0x0005e6000c101906 */
[----:B------:R-:W-:-:S07]  /*1260*/  FMUL R2, R2, R2 ;  /* 0x0000000202027220 */ /* 0x000fce0000400000 */
.L_x_17:
[----:B------:R-:W-:Y:S05]  /*1270*/  BSYNC.RECONVERGENT B0 ;  /* 0x0000000000007941 */ /* 0x000fea0003800200 */
.L_x_16:
[----:B0-2---:R-:W0:Y:S01]  /*1280*/  SHFL.DOWN PT, R3, R2, 0x8, 0x1f ;  /* 0x09001f0002037f89 */ /* 0x005e2200000e0000 */
[----:B------:R-:W2:Y:S01]  /*1290*/  S2R R4, SR_TID.X ;  /* 0x0000000000047919 */ /* 0x000ea20000002100 */
[----:B------:R-:W2:Y:S01]  /*12a0*/  S2R R7, SR_TID.Y ;  /* 0x0000000000077919 */ /* 0x000ea20000002200 */
[----:B------:R-:W-:Y:S01]  /*12b0*/  BAR.SYNC.DEFER_BLOCKING 0x0 ;  /* 0x0000000000007b1d */ /* 0x000fe20000010000 */
[----:B0-----:R-:W-:-:S05]  /*12c0*/  FADD R3, R3, R2 ;  /* 0x0000000203037221 */ /* 0x001fca0000000000 */
[----:B------:R-:W0:Y:S02]  /*12d0*/  SHFL.DOWN PT, R0, R3, 0x4, 0x1f ;  /* 0x08801f0003007f89 */ /* 0x000e2400000e0000 */
[----:B------:R-:W-:Y:S01]  /*12e0*/  BAR.SYNC.DEFER_BLOCKING 0x0 ;  /* 0x0000000000007b1d */ /* 0x000fe20000010000 */
[----:B--2---:R-:W-:-:S05]  /*12f0*/  IMAD R4, R7, UR5, R4 ;  /* 0x0000000507047c24 */ /* 0x004fca000f8e0204 */
[----:B------:R-:W-:Y:S01]  /*1300*/  LOP3.LUT P0, RZ, R4, 0x1f, RZ, 0xc0, !PT ;  /* 0x0000001f04ff7812 */ /* 0x000fe2000780c0ff */
[----:B0-----:R-:W-:-:S05]  /*1310*/  FADD R0, R3, R0 ;  /* 0x0000000003007221 */ /* 0x001fca0000000000 */
[----:B------:R-:W0:Y:S02]  /*1320*/  SHFL.DOWN PT, R5, R0, 0x2, 0x1f ;  /* 0x08401f0000057f89 */ /* 0x000e2400000e0000 */
[----:B0-----:R-:W-:-:S05]  /*1330*/  FADD R5, R0, R5 ;  /* 0x0000000500057221 */ /* 0x001fca0000000000 */
[----:B------:R0:W2:Y:S01]  /*1340*/  SHFL.DOWN PT, R4, R5, 0x1, 0x1f ;  /* 0x08201f0005047f89 */ /* 0x0000a200000e0000 */
[----:B------:R-:W-:Y:S05]  /*1350*/  @P0 EXIT ;  /* 0x000000000000094d */ /* 0x000fea0003800000 */
[----:B------:R-:W3:Y:S01]  /*1360*/  LDC.64 R2, c[0x0][0x390] ;  /* 0x0000e400ff027b82 */ /* 0x000ee20000000a00 */
[----:B0-2---:R-:W-:-:S05]  /*1370*/  FADD R5, R5, R4 ;  /* 0x0000000405057221 */ /* 0x005fca0000000000 */
[----:B---3--:R-:W-:Y:S01]  /*1380*/  REDG.E.ADD.F32.FTZ.RN.STRONG.GPU desc[UR6][R2.64], R5 ;  /* 0x00000005020079a6 */ /* 0x008fe2000c12f306 */
[----:B------:R-:W-:Y:S05]  /*1390*/  EXIT ;  /* 0x000000000000794d */ /* 0x000fea0003800000 */
.L_x_18:
[----:B------:R-:W-:-:S00]  /*13a0*/  BRA `(.L_x_18) ;  /* 0xfffffffc00fc7947 */ /* 0x000fc0000383ffff */
[----:B------:R-:W-:-:S00]  /*13b0*/  NOP ;  /* 0x0000000000007918 */ /* 0x000fc00000000000 */
        /* <DEDUP_REMOVED lines=12> */
.L_x_19:


//--------------------- .nv.shared._Z11jacobi_stepPfPKfS_ --------------------------
	.section	.nv.shared._Z11jacobi_stepPfPKfS_,"aw",@nobits
	.sectionflags	@""
	.align	4
.nv.shared._Z11jacobi_stepPfPKfS_:
	.zero		2320


//--------------------- .nv.shared.reserved.0     --------------------------
	.section	.nv.shared.reserved.0,"aw",@nobits
	.weak		__nv_reservedSMEM_offset_0_alias
	.size		__nv_reservedSMEM_offset_0_alias, 0, 64
	.other		__nv_reservedSMEM_offset_0_alias,@"STO_CUDA_RESERVED_SHARED STV_DEFAULT"
__nv_reservedSMEM_offset_0_alias:
	.zero		0
	.zero		64


//--------------------- .nv.constant0._Z11jacobi_stepPfPKfS_ --------------------------
	.section	.nv.constant0._Z11jacobi_stepPfPKfS_,"a",@progbits
	.sectionflags	@""
	.align	4
.nv.constant0._Z11jacobi_stepPfPKfS_:
	.zero		920


//--------------------- SYMBOLS --------------------------

	.type		.nv.reservedSmem.offset0,@object
	.size		.nv.reservedSmem.offset0,0x4
	.type		.nv.reservedSmem.cap,@object
	.size		.nv.reservedSmem.cap,0x4
